//
// Generated by NVIDIA NVVM Compiler
//
// Compiler Build ID: CL-36424714
// Cuda compilation tools, release 13.0, V13.0.88
// Based on NVVM 20.0.0
//

.version 9.0
.target sm_100
.address_size 64

	// .globl	_Z15SpMv_gpu_threadPdPiS0_S_S_

.visible .entry _Z15SpMv_gpu_threadPdPiS0_S_S_(
	.param .u64 .ptr .align 1 _Z15SpMv_gpu_threadPdPiS0_S_S__param_0,
	.param .u64 .ptr .align 1 _Z15SpMv_gpu_threadPdPiS0_S_S__param_1,
	.param .u64 .ptr .align 1 _Z15SpMv_gpu_threadPdPiS0_S_S__param_2,
	.param .u64 .ptr .align 1 _Z15SpMv_gpu_threadPdPiS0_S_S__param_3,
	.param .u64 .ptr .align 1 _Z15SpMv_gpu_threadPdPiS0_S_S__param_4
)
{
	.reg .pred 	%p<10>;
	.reg .b32 	%r<68>;
	.reg .b64 	%rd<91>;
	.reg .b64 	%fd<112>;

	ld.param.u64 	%rd7, [_Z15SpMv_gpu_threadPdPiS0_S_S__param_0];
	ld.param.u64 	%rd8, [_Z15SpMv_gpu_threadPdPiS0_S_S__param_1];
	ld.param.u64 	%rd9, [_Z15SpMv_gpu_threadPdPiS0_S_S__param_2];
	ld.param.u64 	%rd10, [_Z15SpMv_gpu_threadPdPiS0_S_S__param_3];
	ld.param.u64 	%rd6, [_Z15SpMv_gpu_threadPdPiS0_S_S__param_4];
	cvta.to.global.u64 	%rd1, %rd10;
	cvta.to.global.u64 	%rd2, %rd9;
	cvta.to.global.u64 	%rd3, %rd7;
	cvta.to.global.u64 	%rd11, %rd8;
	mov.u32 	%r25, %ctaid.x;
	mov.u32 	%r26, %ntid.x;
	mov.u32 	%r27, %tid.x;
	mad.lo.s32 	%r1, %r25, %r26, %r27;
	mul.wide.s32 	%rd12, %r1, 4;
	add.s64 	%rd13, %rd11, %rd12;
	ld.global.u32 	%r2, [%rd13];
	ld.global.u32 	%r3, [%rd13+4];
	sub.s32 	%r4, %r3, %r2;
	setp.lt.s32 	%p1, %r4, 1;
	mov.f64 	%fd111, 0d0000000000000000;
	@%p1 bra 	$L__BB0_13;
	and.b32  	%r5, %r4, 15;
	sub.s32 	%r29, %r2, %r3;
	setp.gt.u32 	%p2, %r29, -16;
	mov.f64 	%fd111, 0d0000000000000000;
	mov.b32 	%r64, 0;
	@%p2 bra 	$L__BB0_4;
	and.b32  	%r64, %r4, 2147483632;
	neg.s32 	%r62, %r64;
	add.s64 	%rd4, %rd3, 64;
	add.s64 	%rd5, %rd2, 32;
	mov.f64 	%fd111, 0d0000000000000000;
	mov.u32 	%r61, %r2;
$L__BB0_3:
	.pragma "nounroll";
	mul.wide.s32 	%rd14, %r61, 8;
	add.s64 	%rd15, %rd4, %rd14;
	mul.wide.s32 	%rd16, %r61, 4;
	add.s64 	%rd17, %rd5, %rd16;
	ld.global.f64 	%fd18, [%rd15+-64];
	ld.global.u32 	%r30, [%rd17+-32];
	mul.wide.s32 	%rd18, %r30, 8;
	add.s64 	%rd19, %rd1, %rd18;
	ld.global.f64 	%fd19, [%rd19];
	fma.rn.f64 	%fd20, %fd18, %fd19, %fd111;
	ld.global.f64 	%fd21, [%rd15+-56];
	ld.global.u32 	%r31, [%rd17+-28];
	mul.wide.s32 	%rd20, %r31, 8;
	add.s64 	%rd21, %rd1, %rd20;
	ld.global.f64 	%fd22, [%rd21];
	fma.rn.f64 	%fd23, %fd21, %fd22, %fd20;
	ld.global.f64 	%fd24, [%rd15+-48];
	ld.global.u32 	%r32, [%rd17+-24];
	mul.wide.s32 	%rd22, %r32, 8;
	add.s64 	%rd23, %rd1, %rd22;
	ld.global.f64 	%fd25, [%rd23];
	fma.rn.f64 	%fd26, %fd24, %fd25, %fd23;
	ld.global.f64 	%fd27, [%rd15+-40];
	ld.global.u32 	%r33, [%rd17+-20];
	mul.wide.s32 	%rd24, %r33, 8;
	add.s64 	%rd25, %rd1, %rd24;
	ld.global.f64 	%fd28, [%rd25];
	fma.rn.f64 	%fd29, %fd27, %fd28, %fd26;
	ld.global.f64 	%fd30, [%rd15+-32];
	ld.global.u32 	%r34, [%rd17+-16];
	mul.wide.s32 	%rd26, %r34, 8;
	add.s64 	%rd27, %rd1, %rd26;
	ld.global.f64 	%fd31, [%rd27];
	fma.rn.f64 	%fd32, %fd30, %fd31, %fd29;
	ld.global.f64 	%fd33, [%rd15+-24];
	ld.global.u32 	%r35, [%rd17+-12];
	mul.wide.s32 	%rd28, %r35, 8;
	add.s64 	%rd29, %rd1, %rd28;
	ld.global.f64 	%fd34, [%rd29];
	fma.rn.f64 	%fd35, %fd33, %fd34, %fd32;
	ld.global.f64 	%fd36, [%rd15+-16];
	ld.global.u32 	%r36, [%rd17+-8];
	mul.wide.s32 	%rd30, %r36, 8;
	add.s64 	%rd31, %rd1, %rd30;
	ld.global.f64 	%fd37, [%rd31];
	fma.rn.f64 	%fd38, %fd36, %fd37, %fd35;
	ld.global.f64 	%fd39, [%rd15+-8];
	ld.global.u32 	%r37, [%rd17+-4];
	mul.wide.s32 	%rd32, %r37, 8;
	add.s64 	%rd33, %rd1, %rd32;
	ld.global.f64 	%fd40, [%rd33];
	fma.rn.f64 	%fd41, %fd39, %fd40, %fd38;
	ld.global.f64 	%fd42, [%rd15];
	ld.global.u32 	%r38, [%rd17];
	mul.wide.s32 	%rd34, %r38, 8;
	add.s64 	%rd35, %rd1, %rd34;
	ld.global.f64 	%fd43, [%rd35];
	fma.rn.f64 	%fd44, %fd42, %fd43, %fd41;
	ld.global.f64 	%fd45, [%rd15+8];
	ld.global.u32 	%r39, [%rd17+4];
	mul.wide.s32 	%rd36, %r39, 8;
	add.s64 	%rd37, %rd1, %rd36;
	ld.global.f64 	%fd46, [%rd37];
	fma.rn.f64 	%fd47, %fd45, %fd46, %fd44;
	ld.global.f64 	%fd48, [%rd15+16];
	ld.global.u32 	%r40, [%rd17+8];
	mul.wide.s32 	%rd38, %r40, 8;
	add.s64 	%rd39, %rd1, %rd38;
	ld.global.f64 	%fd49, [%rd39];
	fma.rn.f64 	%fd50, %fd48, %fd49, %fd47;
	ld.global.f64 	%fd51, [%rd15+24];
	ld.global.u32 	%r41, [%rd17+12];
	mul.wide.s32 	%rd40, %r41, 8;
	add.s64 	%rd41, %rd1, %rd40;
	ld.global.f64 	%fd52, [%rd41];
	fma.rn.f64 	%fd53, %fd51, %fd52, %fd50;
	ld.global.f64 	%fd54, [%rd15+32];
	ld.global.u32 	%r42, [%rd17+16];
	mul.wide.s32 	%rd42, %r42, 8;
	add.s64 	%rd43, %rd1, %rd42;
	ld.global.f64 	%fd55, [%rd43];
	fma.rn.f64 	%fd56, %fd54, %fd55, %fd53;
	ld.global.f64 	%fd57, [%rd15+40];
	ld.global.u32 	%r43, [%rd17+20];
	mul.wide.s32 	%rd44, %r43, 8;
	add.s64 	%rd45, %rd1, %rd44;
	ld.global.f64 	%fd58, [%rd45];
	fma.rn.f64 	%fd59, %fd57, %fd58, %fd56;
	ld.global.f64 	%fd60, [%rd15+48];
	ld.global.u32 	%r44, [%rd17+24];
	mul.wide.s32 	%rd46, %r44, 8;
	add.s64 	%rd47, %rd1, %rd46;
	ld.global.f64 	%fd61, [%rd47];
	fma.rn.f64 	%fd62, %fd60, %fd61, %fd59;
	ld.global.f64 	%fd63, [%rd15+56];
	ld.global.u32 	%r45, [%rd17+28];
	mul.wide.s32 	%rd48, %r45, 8;
	add.s64 	%rd49, %rd1, %rd48;
	ld.global.f64 	%fd64, [%rd49];
	fma.rn.f64 	%fd111, %fd63, %fd64, %fd62;
	add.s32 	%r62, %r62, 16;
	add.s32 	%r61, %r61, 16;
	setp.ne.s32 	%p3, %r62, 0;
	@%p3 bra 	$L__BB0_3;
$L__BB0_4:
	setp.eq.s32 	%p4, %r5, 0;
	@%p4 bra 	$L__BB0_13;
	and.b32  	%r13, %r4, 7;
	setp.lt.u32 	%p5, %r5, 8;
	@%p5 bra 	$L__BB0_7;
	add.s32 	%r46, %r64, %r2;
	mul.wide.s32 	%rd50, %r46, 8;
	add.s64 	%rd51, %rd3, %rd50;
	ld.global.f64 	%fd66, [%rd51];
	mul.wide.s32 	%rd52, %r46, 4;
	add.s64 	%rd53, %rd2, %rd52;
	ld.global.u32 	%r47, [%rd53];
	mul.wide.s32 	%rd54, %r47, 8;
	add.s64 	%rd55, %rd1, %rd54;
	ld.global.f64 	%fd67, [%rd55];
	fma.rn.f64 	%fd68, %fd66, %fd67, %fd111;
	ld.global.f64 	%fd69, [%rd51+8];
	ld.global.u32 	%r48, [%rd53+4];
	mul.wide.s32 	%rd56, %r48, 8;
	add.s64 	%rd57, %rd1, %rd56;
	ld.global.f64 	%fd70, [%rd57];
	fma.rn.f64 	%fd71, %fd69, %fd70, %fd68;
	ld.global.f64 	%fd72, [%rd51+16];
	ld.global.u32 	%r49, [%rd53+8];
	mul.wide.s32 	%rd58, %r49, 8;
	add.s64 	%rd59, %rd1, %rd58;
	ld.global.f64 	%fd73, [%rd59];
	fma.rn.f64 	%fd74, %fd72, %fd73, %fd71;
	ld.global.f64 	%fd75, [%rd51+24];
	ld.global.u32 	%r50, [%rd53+12];
	mul.wide.s32 	%rd60, %r50, 8;
	add.s64 	%rd61, %rd1, %rd60;
	ld.global.f64 	%fd76, [%rd61];
	fma.rn.f64 	%fd77, %fd75, %fd76, %fd74;
	ld.global.f64 	%fd78, [%rd51+32];
	ld.global.u32 	%r51, [%rd53+16];
	mul.wide.s32 	%rd62, %r51, 8;
	add.s64 	%rd63, %rd1, %rd62;
	ld.global.f64 	%fd79, [%rd63];
	fma.rn.f64 	%fd80, %fd78, %fd79, %fd77;
	ld.global.f64 	%fd81, [%rd51+40];
	ld.global.u32 	%r52, [%rd53+20];
	mul.wide.s32 	%rd64, %r52, 8;
	add.s64 	%rd65, %rd1, %rd64;
	ld.global.f64 	%fd82, [%rd65];
	fma.rn.f64 	%fd83, %fd81, %fd82, %fd80;
	ld.global.f64 	%fd84, [%rd51+48];
	ld.global.u32 	%r53, [%rd53+24];
	mul.wide.s32 	%rd66, %r53, 8;
	add.s64 	%rd67, %rd1, %rd66;
	ld.global.f64 	%fd85, [%rd67];
	fma.rn.f64 	%fd86, %fd84, %fd85, %fd83;
	ld.global.f64 	%fd87, [%rd51+56];
	ld.global.u32 	%r54, [%rd53+28];
	mul.wide.s32 	%rd68, %r54, 8;
	add.s64 	%rd69, %rd1, %rd68;
	ld.global.f64 	%fd88, [%rd69];
	fma.rn.f64 	%fd111, %fd87, %fd88, %fd86;
	add.s32 	%r64, %r64, 8;
$L__BB0_7:
	setp.eq.s32 	%p6, %r13, 0;
	@%p6 bra 	$L__BB0_13;
	and.b32  	%r16, %r4, 3;
	setp.lt.u32 	%p7, %r13, 4;
	@%p7 bra 	$L__BB0_10;
	add.s32 	%r55, %r64, %r2;
	mul.wide.s32 	%rd70, %r55, 8;
	add.s64 	%rd71, %rd3, %rd70;
	ld.global.f64 	%fd90, [%rd71];
	mul.wide.s32 	%rd72, %r55, 4;
	add.s64 	%rd73, %rd2, %rd72;
	ld.global.u32 	%r56, [%rd73];
	mul.wide.s32 	%rd74, %r56, 8;
	add.s64 	%rd75, %rd1, %rd74;
	ld.global.f64 	%fd91, [%rd75];
	fma.rn.f64 	%fd92, %fd90, %fd91, %fd111;
	ld.global.f64 	%fd93, [%rd71+8];
	ld.global.u32 	%r57, [%rd73+4];
	mul.wide.s32 	%rd76, %r57, 8;
	add.s64 	%rd77, %rd1, %rd76;
	ld.global.f64 	%fd94, [%rd77];
	fma.rn.f64 	%fd95, %fd93, %fd94, %fd92;
	ld.global.f64 	%fd96, [%rd71+16];
	ld.global.u32 	%r58, [%rd73+8];
	mul.wide.s32 	%rd78, %r58, 8;
	add.s64 	%rd79, %rd1, %rd78;
	ld.global.f64 	%fd97, [%rd79];
	fma.rn.f64 	%fd98, %fd96, %fd97, %fd95;
	ld.global.f64 	%fd99, [%rd71+24];
	ld.global.u32 	%r59, [%rd73+12];
	mul.wide.s32 	%rd80, %r59, 8;
	add.s64 	%rd81, %rd1, %rd80;
	ld.global.f64 	%fd100, [%rd81];
	fma.rn.f64 	%fd111, %fd99, %fd100, %fd98;
	add.s32 	%r64, %r64, 4;
$L__BB0_10:
	setp.eq.s32 	%p8, %r16, 0;
	@%p8 bra 	$L__BB0_13;
	add.s32 	%r67, %r64, %r2;
	neg.s32 	%r66, %r16;
$L__BB0_12:
	.pragma "nounroll";
	mul.wide.s32 	%rd82, %r67, 4;
	add.s64 	%rd83, %rd2, %rd82;
	mul.wide.s32 	%rd84, %r67, 8;
	add.s64 	%rd85, %rd3, %rd84;
	ld.global.f64 	%fd101, [%rd85];
	ld.global.u32 	%r60, [%rd83];
	mul.wide.s32 	%rd86, %r60, 8;
	add.s64 	%rd87, %rd1, %rd86;
	ld.global.f64 	%fd102, [%rd87];
	fma.rn.f64 	%fd111, %fd101, %fd102, %fd111;
	add.s32 	%r67, %r67, 1;
	add.s32 	%r66, %r66, 1;
	setp.ne.s32 	%p9, %r66, 0;
	@%p9 bra 	$L__BB0_12;
$L__BB0_13:
	cvta.to.global.u64 	%rd88, %rd6;
	mul.wide.s32 	%rd89, %r1, 8;
	add.s64 	%rd90, %rd88, %rd89;
	st.global.f64 	[%rd90], %fd111;
	ret;

}


// ===== COMPILED SASS (sm_100) =====

	.target	sm_100

	.elftype	@"ET_EXEC"


//--------------------- .note.nv.tkinfo           --------------------------
	.section	.note.nv.tkinfo,"",@"SHT_NOTE"
	.sectionflags	@"SHF_NOTE_NV_TKINFO"
	.tkinfo
        /*0018*/ 	.word	0x00000002
        /*0030*/ 	.string	""
        /*0030*/ 	.string	"ptxas"
        /*0030*/ 	.string	"Cuda compilation tools, release 13.0, V13.0.88"
        /*0030*/ 	.string	"Build cuda_13.0.r13.0/compiler.36424714_0"
        /*0030*/ 	.string	"-arch sm_100 -m 64 "



//--------------------- .note.nv.cuinfo           --------------------------
	.section	.note.nv.cuinfo,"",@"SHT_NOTE"
	.sectionflags	@"SHF_NOTE_NV_CUINFO"
        /*0018*/ 	.short	0x0002
        /*001a*/ 	.short	0x0064
        /*001c*/ 	.short	0x0082
	.zero		2


//--------------------- .nv.info                  --------------------------
	.section	.nv.info,"",@"SHT_CUDA_INFO"
	.align	4


	//----- nvinfo : EIATTR_REGCOUNT
	.align		4
        /*0000*/ 	.byte	0x04, 0x2f
        /*0002*/ 	.short	(.L_1 - .L_0)
	.align		4
.L_0:
        /*0004*/ 	.word	index@(_Z15SpMv_gpu_threadPdPiS0_S_S_)
        /*0008*/ 	.word	0x00000020


	//----- nvinfo : EIATTR_FRAME_SIZE
	.align		4
.L_1:
        /*000c*/ 	.byte	0x04, 0x11
        /*000e*/ 	.short	(.L_3 - .L_2)
	.align		4
.L_2:
        /*0010*/ 	.word	index@(_Z15SpMv_gpu_threadPdPiS0_S_S_)
        /*0014*/ 	.word	0x00000000


	//----- nvinfo : EIATTR_MIN_STACK_SIZE
	.align		4
.L_3:
        /*0018*/ 	.byte	0x04, 0x12
        /*001a*/ 	.short	(.L_5 - .L_4)
	.align		4
.L_4:
        /*001c*/ 	.word	index@(_Z15SpMv_gpu_threadPdPiS0_S_S_)
        /*0020*/ 	.word	0x00000000
.L_5:


//--------------------- .nv.compat                --------------------------
	.section	.nv.compat,"",@"SHT_CUDA_COMPAT_INFO"
	.align	4
        /*0000*/ 	.byte	0x02, 0x09, 0x00, 0x00, 0x02, 0x02, 0x01, 0x00, 0x02, 0x05, 0x05, 0x00, 0x03, 0x07, 0x01, 0x01
        /*0010*/ 	.byte	0x02, 0x03, 0x00, 0x00, 0x02, 0x06, 0x01, 0x00, 0x04, 0x0b, 0x08, 0x00, 0x01, 0x00, 0x00, 0x00
        /*0020*/ 	.byte	0x00, 0x00, 0x00, 0x00


//--------------------- .nv.info._Z15SpMv_gpu_threadPdPiS0_S_S_ --------------------------
	.section	.nv.info._Z15SpMv_gpu_threadPdPiS0_S_S_,"",@"SHT_CUDA_INFO"
	.sectionflags	@""
	.align	4


	//----- nvinfo : EIATTR_CUDA_API_VERSION
	.align		4
        /*0000*/ 	.byte	0x04, 0x37
        /*0002*/ 	.short	(.L_7 - .L_6)
.L_6:
        /*0004*/ 	.word	0x00000082


	//----- nvinfo : EIATTR_KPARAM_INFO
	.align		4
.L_7:
        /*0008*/ 	.byte	0x04, 0x17
        /*000a*/ 	.short	(.L_9 - .L_8)
.L_8:
        /*000c*/ 	.word	0x00000000
        /*0010*/ 	.short	0x0004
        /*0012*/ 	.short	0x0020
        /*0014*/ 	.byte	0x00, 0xf5, 0x21, 0x00


	//----- nvinfo : EIATTR_KPARAM_INFO
	.align		4
.L_9:
        /*0018*/ 	.byte	0x04, 0x17
        /*001a*/ 	.short	(.L_11 - .L_10)
.L_10:
        /*001c*/ 	.word	0x00000000
        /*0020*/ 	.short	0x0003
        /*0022*/ 	.short	0x0018
        /*0024*/ 	.byte	0x00, 0xf5, 0x21, 0x00


	//----- nvinfo : EIATTR_KPARAM_INFO
	.align		4
.L_11:
        /*0028*/ 	.byte	0x04, 0x17
        /*002a*/ 	.short	(.L_13 - .L_12)
.L_12:
        /*002c*/ 	.word	0x00000000
        /*0030*/ 	.short	0x0002
        /*0032*/ 	.short	0x0010
        /*0034*/ 	.byte	0x00, 0xf5, 0x21, 0x00


	//----- nvinfo : EIATTR_KPARAM_INFO
	.align		4
.L_13:
        /*0038*/ 	.byte	0x04, 0x17
        /*003a*/ 	.short	(.L_15 - .L_14)
.L_14:
        /*003c*/ 	.word	0x00000000
        /*0040*/ 	.short	0x0001
        /*0042*/ 	.short	0x0008
        /*0044*/ 	.byte	0x00, 0xf5, 0x21, 0x00


	//----- nvinfo : EIATTR_KPARAM_INFO
	.align		4
.L_15:
        /*0048*/ 	.byte	0x04, 0x17
        /*004a*/ 	.short	(.L_17 - .L_16)
.L_16:
        /*004c*/ 	.word	0x00000000
        /*0050*/ 	.short	0x0000
        /*0052*/ 	.short	0x0000
        /*0054*/ 	.byte	0x00, 0xf5, 0x21, 0x00


	//----- nvinfo : EIATTR_SPARSE_MMA_MASK
	.align		4
.L_17:
        /*0058*/ 	.byte	0x03, 0x50
        /*005a*/ 	.short	0x0000


	//----- nvinfo : EIATTR_MAXREG_COUNT
	.align		4
        /*005c*/ 	.byte	0x03, 0x1b
        /*005e*/ 	.short	0x00ff


	//----- nvinfo : EIATTR_MERCURY_ISA_VERSION
	.align		4
        /*0060*/ 	.byte	0x03, 0x5f
        /*0062*/ 	.short	0x0101


	//----- nvinfo : EIATTR_VRC_CTA_INIT_COUNT
	.align		4
        /*0064*/ 	.byte	0x02, 0x4a
	.zero		1
	.zero		1


	//----- nvinfo : EIATTR_EXIT_INSTR_OFFSETS
	.align		4
        /*0068*/ 	.byte	0x04, 0x1c
        /*006a*/ 	.short	(.L_19 - .L_18)


	//   ....[0]....
.L_18:
        /*006c*/ 	.word	0x00000e60


	//----- nvinfo : EIATTR_CRS_STACK_SIZE
	.align		4
.L_19:
        /*0070*/ 	.byte	0x04, 0x1e
        /*0072*/ 	.short	(.L_21 - .L_20)
.L_20:
        /*0074*/ 	.word	0x00000000


	//----- nvinfo : EIATTR_CBANK_PARAM_SIZE
	.align		4
.L_21:
        /*0078*/ 	.byte	0x03, 0x19
        /*007a*/ 	.short	0x0028


	//----- nvinfo : EIATTR_PARAM_CBANK
	.align		4
        /*007c*/ 	.byte	0x04, 0x0a
        /*007e*/ 	.short	(.L_23 - .L_22)
	.align		4
.L_22:
        /*0080*/ 	.word	index@(.nv.constant0._Z15SpMv_gpu_threadPdPiS0_S_S_)
        /*0084*/ 	.short	0x0380
        /*0086*/ 	.short	0x0028


	//----- nvinfo : EIATTR_SW_WAR
	.align		4
.L_23:
        /*0088*/ 	.byte	0x04, 0x36
        /*008a*/ 	.short	(.L_25 - .L_24)
.L_24:
        /*008c*/ 	.word	0x00000008
.L_25:


//--------------------- .nv.callgraph             --------------------------
	.section	.nv.callgraph,"",@"SHT_CUDA_CALLGRAPH"
	.align	4
	.sectionentsize	8
	.align		4
        /*0000*/ 	.word	0x00000000
	.align		4
        /*0004*/ 	.word	0xffffffff
	.align		4
        /*0008*/ 	.word	0x00000000
	.align		4
        /*000c*/ 	.word	0xfffffffe
	.align		4
        /*0010*/ 	.word	0x00000000
	.align		4
        /*0014*/ 	.word	0xfffffffd
	.align		4
        /*0018*/ 	.word	0x00000000
	.align		4
        /*001c*/ 	.word	0xfffffffc


//--------------------- .text._Z15SpMv_gpu_threadPdPiS0_S_S_ --------------------------
	.section	.text._Z15SpMv_gpu_threadPdPiS0_S_S_,"ax",@progbits
	.align	128
        .global         _Z15SpMv_gpu_threadPdPiS0_S_S_
        .type           _Z15SpMv_gpu_threadPdPiS0_S_S_,@function
        .size           _Z15SpMv_gpu_threadPdPiS0_S_S_,(.L_x_11 - _Z15SpMv_gpu_threadPdPiS0_S_S_)
        .other          _Z15SpMv_gpu_threadPdPiS0_S_S_,@"STO_CUDA_ENTRY STV_DEFAULT"
_Z15SpMv_gpu_threadPdPiS0_S_S_:
.text._Z15SpMv_gpu_threadPdPiS0_S_S_:
[----:B------:R-:W-:Y:S01]  /*0000*/  LDC R1, c[0x0][0x37c] ;  /* 0x0000df00ff017b82 */ /* 0x000fe20000000800 */
[----:B------:R-:W0:Y:S07]  /*0010*/  S2R R3, SR_TID.X ;  /* 0x0000000000037919 */ /* 0x000e2e0000002100 */
[----:B------:R-:W0:Y:S01]  /*0020*/  S2UR UR6, SR_CTAID.X ;  /* 0x00000000000679c3 */ /* 0x000e220000002500 */
[----:B------:R-:W1:Y:S07]  /*0030*/  LDCU.64 UR4, c[0x0][0x358] ;  /* 0x00006b00ff0477ac */ /* 0x000e6e0008000a00 */
[----:B------:R-:W0:Y:S08]  /*0040*/  LDC R0, c[0x0][0x360] ;  /* 0x0000d800ff007b82 */ /* 0x000e300000000800 */
[----:B------:R-:W2:Y:S01]  /*0050*/  LDC.64 R4, c[0x0][0x388] ;  /* 0x0000e200ff047b82 */ /* 0x000ea20000000a00 */
[----:B0-----:R-:W-:-:S04]  /*0060*/  IMAD R0, R0, UR6, R3 ;  /* 0x0000000600007c24 */ /* 0x001fc8000f8e0203 */
[----:B--2---:R-:W-:-:S05]  /*0070*/  IMAD.WIDE R4, R0, 0x4, R4 ;  /* 0x0000000400047825 */ /* 0x004fca00078e0204 */
[----:B-1----:R-:W2:Y:S04]  /*0080*/  LDG.E R2, desc[UR4][R4.64] ;  /* 0x0000000404027981 */ /* 0x002ea8000c1e1900 */
[----:B------:R-:W2:Y:S01]  /*0090*/  LDG.E R7, desc[UR4][R4.64+0x4] ;  /* 0x0000040404077981 */ /* 0x000ea2000c1e1900 */
[----:B------:R-:W-:Y:S01]  /*00a0*/  BSSY.RECONVERGENT B0, `(.L_x_0) ;  /* 0x00000d8000007945 */ /* 0x000fe20003800200 */
[----:B------:R-:W-:Y:S02]  /*00b0*/  CS2R R24, SRZ ;  /* 0x0000000000187805 */ /* 0x000fe4000001ff00 */
[----:B--2---:R-:W-:-:S04]  /*00c0*/  IADD3 R3, PT, PT, -R2, R7, RZ ;  /* 0x0000000702037210 */ /* 0x004fc80007ffe1ff */
[----:B------:R-:W-:-:S13]  /*00d0*/  ISETP.GE.AND P0, PT, R3, 0x1, PT ;  /* 0x000000010300780c */ /* 0x000fda0003f06270 */
[----:B------:R-:W-:Y:S05]  /*00e0*/  @!P0 BRA `(.L_x_1) ;  /* 0x0000000c004c8947 */ /* 0x000fea0003800000 */
[----:B------:R-:W-:Y:S01]  /*00f0*/  IADD3 R7, PT, PT, R2, -R7, RZ ;  /* 0x8000000702077210 */ /* 0x000fe20007ffe0ff */
[----:B------:R-:W-:Y:S01]  /*0100*/  BSSY.RECONVERGENT B1, `(.L_x_2) ;  /* 0x0000068000017945 */ /* 0x000fe20003800200 */
[----:B------:R-:W-:Y:S01]  /*0110*/  LOP3.LUT R6, R3, 0xf, RZ, 0xc0, !PT ;  /* 0x0000000f03067812 */ /* 0x000fe200078ec0ff */
[----:B------:R-:W-:Y:S01]  /*0120*/  HFMA2 R5, -RZ, RZ, 0, 0 ;  /* 0x00000000ff057431 */ /* 0x000fe200000001ff */
[----:B------:R-:W-:Y:S02]  /*0130*/  ISETP.GT.U32.AND P1, PT, R7, -0x10, PT ;  /* 0xfffffff00700780c */ /* 0x000fe40003f24070 */
[----:B------:R-:W-:Y:S02]  /*0140*/  CS2R R24, SRZ ;  /* 0x0000000000187805 */ /* 0x000fe4000001ff00 */
[----:B------:R-:W-:-:S09]  /*0150*/  ISETP.NE.AND P0, PT, R6, RZ, PT ;  /* 0x000000ff0600720c */ /* 0x000fd20003f05270 */
[----:B------:R-:W-:Y:S05]  /*0160*/  @P1 BRA `(.L_x_3) ;  /* 0x0000000400841947 */ /* 0x000fea0003800000 */
[----:B------:R-:W0:Y:S01]  /*0170*/  LDC.64 R8, c[0x0][0x380] ;  /* 0x0000e000ff087b82 */ /* 0x000e220000000a00 */
[----:B------:R-:W-:Y:S02]  /*0180*/  LOP3.LUT R5, R3, 0x7ffffff0, RZ, 0xc0, !PT ;  /* 0x7ffffff003057812 */ /* 0x000fe400078ec0ff */
[----:B------:R-:W-:Y:S02]  /*0190*/  CS2R R24, SRZ ;  /* 0x0000000000187805 */ /* 0x000fe4000001ff00 */
[----:B------:R-:W-:Y:S02]  /*01a0*/  MOV R7, R2 ;  /* 0x0000000200077202 */ /* 0x000fe40000000f00 */
[----:B------:R-:W-:Y:S01]  /*01b0*/  IADD3 R4, PT, PT, -R5, RZ, RZ ;  /* 0x000000ff05047210 */ /* 0x000fe20007ffe1ff */
[----:B------:R-:W1:Y:S01]  /*01c0*/  LDC.64 R10, c[0x0][0x390] ;  /* 0x0000e400ff0a7b82 */ /* 0x000e620000000a00 */
[----:B0-----:R-:W-:-:S04]  /*01d0*/  IADD3 R8, P1, PT, R8, 0x40, RZ ;  /* 0x0000004008087810 */ /* 0x001fc80007f3e0ff */
[----:B------:R-:W-:Y:S02]  /*01e0*/  IADD3.X R9, PT, PT, RZ, R9, RZ, P1, !PT ;  /* 0x00000009ff097210 */ /* 0x000fe40000ffe4ff */
[----:B-1----:R-:W-:-:S04]  /*01f0*/  IADD3 R10, P2, PT, R10, 0x20, RZ ;  /* 0x000000200a0a7810 */ /* 0x002fc80007f5e0ff */
[----:B------:R-:W-:-:S09]  /*0200*/  IADD3.X R11, PT, PT, RZ, R11, RZ, P2, !PT ;  /* 0x0000000bff0b7210 */ /* 0x000fd200017fe4ff */
.L_x_4:
[C---:B------:R-:W-:Y:S01]  /*0210*/  IMAD.WIDE R14, R7.reuse, 0x4, R10 ;  /* 0x00000004070e7825 */ /* 0x040fe200078e020a */
[----:B------:R-:W0:Y:S04]  /*0220*/  LDC.64 R16, c[0x0][0x398] ;  /* 0x0000e600ff107b82 */ /* 0x000e280000000a00 */
[----:B------:R-:W0:Y:S01]  /*0230*/  LDG.E R23, desc[UR4][R14.64+-0x20] ;  /* 0xffffe0040e177981 */ /* 0x000e22000c1e1900 */
[----:B------:R-:W-:-:S03]  /*0240*/  IMAD.WIDE R12, R7, 0x8, R8 ;  /* 0x00000008070c7825 */ /* 0x000fc600078e0208 */
[----:B------:R-:W2:Y:S04]  /*0250*/  LDG.E R29, desc[UR4][R14.64+-0x1c] ;  /* 0xffffe4040e1d7981 */ /* 0x000ea8000c1e1900 */
[----:B------:R-:W3:Y:S04]  /*0260*/  LDG.E.64 R20, desc[UR4][R12.64+-0x40] ;  /* 0xffffc0040c147981 */ /* 0x000ee8000c1e1b00 */
[----:B------:R-:W4:Y:S01]  /*0270*/  LDG.E R27, desc[UR4][R14.64+-0x18] ;  /* 0xffffe8040e1b7981 */ /* 0x000f22000c1e1900 */
[----:B0-----:R-:W-:-:S05]  /*0280*/  IMAD.WIDE R22, R23, 0x8, R16 ;  /* 0x0000000817167825 */ /* 0x001fca00078e0210 */
[----:B------:R-:W3:Y:S01]  /*0290*/  LDG.E.64 R18, desc[UR4][R22.64] ;  /* 0x0000000416127981 */ /* 0x000ee2000c1e1b00 */
[----:B--2---:R-:W-:-:S04]  /*02a0*/  IMAD.WIDE R28, R29, 0x8, R16 ;  /* 0x000000081d1c7825 */ /* 0x004fc800078e0210 */
[----:B----4-:R-:W-:Y:S01]  /*02b0*/  IMAD.WIDE R26, R27, 0x8, R16 ;  /* 0x000000081b1a7825 */ /* 0x010fe200078e0210 */
[----:B------:R-:W2:Y:S05]  /*02c0*/  LDG.E.64 R22, desc[UR4][R12.64+-0x30] ;  /* 0xffffd0040c167981 */ /* 0x000eaa000c1e1b00 */
[----:B------:R-:W2:Y:S01]  /*02d0*/  LDG.E.64 R26, desc[UR4][R26.64] ;  /* 0x000000041a1a7981 */ /* 0x000ea2000c1e1b00 */
[----:B---3--:R-:W-:-:S03]  /*02e0*/  DFMA R24, R20, R18, R24 ;  /* 0x000000121418722b */ /* 0x008fc60000000018 */
[----:B------:R-:W3:Y:S04]  /*02f0*/  LDG.E.64 R20, desc[UR4][R12.64+-0x38] ;  /* 0xffffc8040c147981 */ /* 0x000ee8000c1e1b00 */
[----:B------:R-:W3:Y:S02]  /*0300*/  LDG.E.64 R18, desc[UR4][R28.64] ;  /* 0x000000041c127981 */ /* 0x000ee4000c1e1b00 */
[----:B---3--:R-:W-:Y:S02]  /*0310*/  DFMA R18, R20, R18, R24 ;  /* 0x000000121412722b */ /* 0x008fe40000000018 */
[----:B------:R-:W3:Y:S04]  /*0320*/  LDG.E R21, desc[UR4][R14.64+-0x14] ;  /* 0xffffec040e157981 */ /* 0x000ee8000c1e1900 */
[----:B------:R-:W4:Y:S02]  /*0330*/  LDG.E R25, desc[UR4][R14.64+-0x10] ;  /* 0xfffff0040e197981 */ /* 0x000f24000c1e1900 */
[----:B--2---:R-:W-:-:S02]  /*0340*/  DFMA R22, R22, R26, R18 ;  /* 0x0000001a1616722b */ /* 0x004fc40000000012 */
[----:B------:R-:W2:Y:S01]  /*0350*/  LDG.E R27, desc[UR4][R14.64+-0x8] ;  /* 0xfffff8040e1b7981 */ /* 0x000ea2000c1e1900 */
[----:B---3--:R-:W-:-:S03]  /*0360*/  IMAD.WIDE R28, R21, 0x8, R16 ;  /* 0x00000008151c7825 */ /* 0x008fc600078e0210 */
[----:B------:R-:W3:Y:S04]  /*0370*/  LDG.E.64 R20, desc[UR4][R12.64+-0x28] ;  /* 0xffffd8040c147981 */ /* 0x000ee8000c1e1b00 */
[----:B------:R-:W3:Y:S01]  /*0380*/  LDG.E.64 R18, desc[UR4][R28.64] ;  /* 0x000000041c127981 */ /* 0x000ee2000c1e1b00 */
[----:B----4-:R-:W-:-:S06]  /*0390*/  IMAD.WIDE R24, R25, 0x8, R16 ;  /* 0x0000000819187825 */ /* 0x010fcc00078e0210 */
[----:B------:R-:W4:Y:S01]  /*03a0*/  LDG.E.64 R24, desc[UR4][R24.64] ;  /* 0x0000000418187981 */ /* 0x000f22000c1e1b00 */
[----:B--2---:R-:W-:-:S03]  /*03b0*/  IMAD.WIDE R26, R27, 0x8, R16 ;  /* 0x000000081b1a7825 */ /* 0x004fc600078e0210 */
[----:B------:R-:W2:Y:S04]  /*03c0*/  LDG.E R29, desc[UR4][R14.64+-0x4] ;  /* 0xfffffc040e1d7981 */ /* 0x000ea8000c1e1900 */
[----:B------:R-:W5:Y:S01]  /*03d0*/  LDG.E.64 R26, desc[UR4][R26.64] ;  /* 0x000000041a1a7981 */ /* 0x000f62000c1e1b00 */
[----:B---3--:R-:W-:-:S03]  /*03e0*/  DFMA R18, R20, R18, R22 ;  /* 0x000000121412722b */ /* 0x008fc60000000016 */
[----:B------:R-:W4:Y:S04]  /*03f0*/  LDG.E.64 R22, desc[UR4][R12.64+-0x20] ;  /* 0xffffe0040c167981 */ /* 0x000f28000c1e1b00 */
[----:B------:R-:W3:Y:S01]  /*0400*/  LDG.E R21, desc[UR4][R14.64+-0xc] ;  /* 0xfffff4040e157981 */ /* 0x000ee2000c1e1900 */
[----:B----4-:R-:W-:Y:S01]  /*0410*/  DFMA R22, R22, R24, R18 ;  /* 0x000000181616722b */ /* 0x010fe20000000012 */
[--C-:B---3--:R-:W-:Y:S02]  /*0420*/  IMAD.WIDE R24, R21, 0x8, R16.reuse ;  /* 0x0000000815187825 */ /* 0x108fe400078e0210 */
[----:B------:R-:W3:Y:S04]  /*0430*/  LDG.E.64 R20, desc[UR4][R12.64+-0x18] ;  /* 0xffffe8040c147981 */ /* 0x000ee8000c1e1b00 */
[----:B------:R-:W3:Y:S01]  /*0440*/  LDG.E.64 R18, desc[UR4][R24.64] ;  /* 0x0000000418127981 */ /* 0x000ee2000c1e1b00 */
[----:B--2---:R-:W-:-:S03]  /*0450*/  IMAD.WIDE R28, R29, 0x8, R16 ;  /* 0x000000081d1c7825 */ /* 0x004fc600078e0210 */
[----:B------:R-:W2:Y:S01]  /*0460*/  LDG.E R25, desc[UR4][R14.64] ;  /* 0x000000040e197981 */ /* 0x000ea2000c1e1900 */
[----:B---3--:R-:W-:-:S03]  /*0470*/  DFMA R18, R20, R18, R22 ;  /* 0x000000121412722b */ /* 0x008fc60000000016 */
[----:B------:R-:W5:Y:S04]  /*0480*/  LDG.E.64 R22, desc[UR4][R12.64+-0x10] ;  /* 0xfffff0040c167981 */ /* 0x000f68000c1e1b00 */
[----:B------:R-:W3:Y:S01]  /*0490*/  LDG.E.64 R20, desc[UR4][R12.64+-0x8] ;  /* 0xfffff8040c147981 */ /* 0x000ee2000c1e1b00 */
[----:B-----5:R-:W-:-:S03]  /*04a0*/  DFMA R22, R22, R26, R18 ;  /* 0x0000001a1616722b */ /* 0x020fc60000000012 */
[----:B------:R-:W3:Y:S01]  /*04b0*/  LDG.E.64 R18, desc[UR4][R28.64] ;  /* 0x000000041c127981 */ /* 0x000ee2000c1e1b00 */
[----:B--2---:R-:W-:-:S03]  /*04c0*/  IMAD.WIDE R24, R25, 0x8, R16 ;  /* 0x0000000819187825 */ /* 0x004fc600078e0210 */
[----:B------:R-:W2:Y:S04]  /*04d0*/  LDG.E R27, desc[UR4][R14.64+0x8] ;  /* 0x000008040e1b7981 */ /* 0x000ea8000c1e1900 */
[----:B------:R-:W4:Y:S04]  /*04e0*/  LDG.E.64 R24, desc[UR4][R24.64] ;  /* 0x0000000418187981 */ /* 0x000f28000c1e1b00 */
[----:B------:R-:W5:Y:S01]  /*04f0*/  LDG.E R29, desc[UR4][R14.64+0xc] ;  /* 0x00000c040e1d7981 */ /* 0x000f62000c1e1900 */
[----:B---3--:R-:W-:-:S03]  /*0500*/  DFMA R18, R20, R18, R22 ;  /* 0x000000121412722b */ /* 0x008fc60000000016 */
[----:B------:R-:W4:Y:S04]  /*0510*/  LDG.E.64 R22, desc[UR4][R12.64] ;  /* 0x000000040c167981 */ /* 0x000f28000c1e1b00 */
[----:B------:R-:W3:Y:S01]  /*0520*/  LDG.E R21, desc[UR4][R14.64+0x4] ;  /* 0x000004040e157981 */ /* 0x000ee2000c1e1900 */
[----:B----4-:R-:W-:Y:S01]  /*0530*/  DFMA R22, R22, R24, R18 ;  /* 0x000000181616722b */ /* 0x010fe20000000012 */
[--C-:B---3--:R-:W-:Y:S02]  /*0540*/  IMAD.WIDE R24, R21, 0x8, R16.reuse ;  /* 0x0000000815187825 */ /* 0x108fe400078e0210 */
[----:B------:R-:W3:Y:S04]  /*0550*/  LDG.E.64 R20, desc[UR4][R12.64+0x8] ;  /* 0x000008040c147981 */ /* 0x000ee8000c1e1b00 */
[----:B------:R-:W3:Y:S01]  /*0560*/  LDG.E.64 R18, desc[UR4][R24.64] ;  /* 0x0000000418127981 */ /* 0x000ee2000c1e1b00 */
[----:B--2---:R-:W-:-:S06]  /*0570*/  IMAD.WIDE R26, R27, 0x8, R16 ;  /* 0x000000081b1a7825 */ /* 0x004fcc00078e0210 */
[----:B------:R-:W2:Y:S01]  /*0580*/  LDG.E.64 R26, desc[UR4][R26.64] ;  /* 0x000000041a1a7981 */ /* 0x000ea2000c1e1b00 */
[----:B-----5:R-:W-:-:S03]  /*0590*/  IMAD.WIDE R28, R29, 0x8, R16 ;  /* 0x000000081d1c7825 */ /* 0x020fc600078e0210 */
[----:B------:R-:W4:Y:S01]  /*05a0*/  LDG.E R25, desc[UR4][R14.64+0x10] ;  /* 0x000010040e197981 */ /* 0x000f22000c1e1900 */
[----:B---3--:R-:W-:-:S03]  /*05b0*/  DFMA R20, R20, R18, R22 ;  /* 0x000000121414722b */ /* 0x008fc60000000016 */
[----:B------:R-:W2:Y:S04]  /*05c0*/  LDG.E.64 R18, desc[UR4][R12.64+0x10] ;  /* 0x000010040c127981 */ /* 0x000ea8000c1e1b00 */
[----:B------:R-:W3:Y:S01]  /*05d0*/  LDG.E.64 R22, desc[UR4][R28.64] ;  /* 0x000000041c167981 */ /* 0x000ee2000c1e1b00 */
[----:B----4-:R-:W-:-:S03]  /*05e0*/  IMAD.WIDE R24, R25, 0x8, R16 ;  /* 0x0000000819187825 */ /* 0x010fc600078e0210 */
[----:B------:R-:W4:Y:S04]  /*05f0*/  LDG.E R29, desc[UR4][R14.64+0x1c] ;  /* 0x00001c040e1d7981 */ /* 0x000f28000c1e1900 */
[----:B------:R-:W5:Y:S01]  /*0600*/  LDG.E.64 R24, desc[UR4][R24.64] ;  /* 0x0000000418187981 */ /* 0x000f62000c1e1b00 */
[----:B--2---:R-:W-:-:S03]  /*0610*/  DFMA R18, R18, R26, R20 ;  /* 0x0000001a1212722b */ /* 0x004fc60000000014 */
[----:B------:R-:W3:Y:S04]  /*0620*/  LDG.E.64 R20, desc[UR4][R12.64+0x18] ;  /* 0x000018040c147981 */ /* 0x000ee8000c1e1b00 */
[----:B------:R-:W2:Y:S01]  /*0630*/  LDG.E R27, desc[UR4][R14.64+0x18] ;  /* 0x000018040e1b7981 */ /* 0x000ea2000c1e1900 */
[----:B---3--:R-:W-:-:S03]  /*0640*/  DFMA R18, R20, R22, R18 ;  /* 0x000000161412722b */ /* 0x008fc60000000012 */
[----:B------:R-:W3:Y:S04]  /*0650*/  LDG.E R21, desc[UR4][R14.64+0x14] ;  /* 0x000014040e157981 */ /* 0x000ee8000c1e1900 */
[----:B------:R-:W5:Y:S01]  /*0660*/  LDG.E.64 R22, desc[UR4][R12.64+0x20] ;  /* 0x000020040c167981 */ /* 0x000f62000c1e1b00 */
[--C-:B---3--:R-:W-:Y:S01]  /*0670*/  IMAD.WIDE R20, R21, 0x8, R16.reuse ;  /* 0x0000000815147825 */ /* 0x108fe200078e0210 */
[----:B-----5:R-:W-:Y:S02]  /*0680*/  DFMA R22, R22, R24, R18 ;  /* 0x000000181616722b */ /* 0x020fe40000000012 */
[----:B------:R-:W3:Y:S04]  /*0690*/  LDG.E.64 R18, desc[UR4][R12.64+0x28] ;  /* 0x000028040c127981 */ /* 0x000ee8000c1e1b00 */
[----:B------:R-:W3:Y:S01]  /*06a0*/  LDG.E.64 R20, desc[UR4][R20.64] ;  /* 0x0000000414147981 */ /* 0x000ee2000c1e1b00 */
[----:B--2---:R-:W-:-:S03]  /*06b0*/  IMAD.WIDE R26, R27, 0x8, R16 ;  /* 0x000000081b1a7825 */ /* 0x004fc600078e0210 */
[----:B------:R-:W2:Y:S01]  /*06c0*/  LDG.E.64 R24, desc[UR4][R12.64+0x38] ;  /* 0x000038040c187981 */ /* 0x000ea2000c1e1b00 */
[----:B----4-:R-:W-:-:S03]  /*06d0*/  IMAD.WIDE R16, R29, 0x8, R16 ;  /* 0x000000081d107825 */ /* 0x010fc600078e0210 */
[----:B------:R-:W4:Y:S04]  /*06e0*/  LDG.E.64 R26, desc[UR4][R26.64] ;  /* 0x000000041a1a7981 */ /* 0x000f28000c1e1b00 */
[----:B------:R-:W2:Y:S01]  /*06f0*/  LDG.E.64 R16, desc[UR4][R16.64] ;  /* 0x0000000410107981 */ /* 0x000ea2000c1e1b00 */
[----:B---3--:R-:W-:-:S03]  /*0700*/  DFMA R18, R18, R20, R22 ;  /* 0x000000141212722b */ /* 0x008fc60000000016 */
[----:B------:R-:W4:Y:S01]  /*0710*/  LDG.E.64 R20, desc[UR4][R12.64+0x30] ;  /* 0x000030040c147981 */ /* 0x000f22000c1e1b00 */
[----:B------:R-:W-:-:S04]  /*0720*/  IADD3 R4, PT, PT, R4, 0x10, RZ ;  /* 0x0000001004047810 */ /* 0x000fc80007ffe0ff */
[----:B------:R-:W-:Y:S02]  /*0730*/  ISETP.NE.AND P1, PT, R4, RZ, PT ;  /* 0x000000ff0400720c */ /* 0x000fe40003f25270 */
[----:B------:R-:W-:Y:S01]  /*0740*/  IADD3 R7, PT, PT, R7, 0x10, RZ ;  /* 0x0000001007077810 */ /* 0x000fe20007ffe0ff */
[----:B----4-:R-:W-:-:S08]  /*0750*/  DFMA R18, R20, R26, R18 ;  /* 0x0000001a1412722b */ /* 0x010fd00000000012 */
[----:B--2---:R-:W-:Y:S02]  /*0760*/  DFMA R24, R24, R16, R18 ;  /* 0x000000101818722b */ /* 0x004fe40000000012 */
[----:B------:R-:W-:Y:S09]  /*0770*/  @P1 BRA `(.L_x_4) ;  /* 0xfffffff800a41947 */ /* 0x000ff2000383ffff */
.L_x_3:
[----:B------:R-:W-:Y:S05]  /*0780*/  BSYNC.RECONVERGENT B1 ;  /* 0x0000000000017941 */ /* 0x000fea0003800200 */
.L_x_2:
[----:B------:R-:W-:Y:S05]  /*0790*/  @!P0 BRA `(.L_x_1) ;  /* 0x0000000400a08947 */ /* 0x000fea0003800000 */
[----:B------:R-:W-:Y:S01]  /*07a0*/  ISETP.GE.U32.AND P0, PT, R6, 0x8, PT ;  /* 0x000000080600780c */ /* 0x000fe20003f06070 */
[----:B------:R-:W-:Y:S01]  /*07b0*/  BSSY.RECONVERGENT B1, `(.L_x_5) ;  /* 0x0000033000017945 */ /* 0x000fe20003800200 */
[----:B------:R-:W-:-:S04]  /*07c0*/  LOP3.LUT R4, R3, 0x7, RZ, 0xc0, !PT ;  /* 0x0000000703047812 */ /* 0x000fc800078ec0ff */
[----:B------:R-:W-:-:S07]  /*07d0*/  ISETP.NE.AND P1, PT, R4, RZ, PT ;  /* 0x000000ff0400720c */ /* 0x000fce0003f25270 */
[----:B------:R-:W-:Y:S06]  /*07e0*/  @!P0 BRA `(.L_x_6) ;  /* 0x0000000000bc8947 */ /* 0x000fec0003800000 */
[----:B------:R-:W0:Y:S01]  /*07f0*/  LDC.64 R28, c[0x0][0x390] ;  /* 0x0000e400ff1c7b82 */ /* 0x000e220000000a00 */
[----:B------:R-:W-:-:S07]  /*0800*/  IADD3 R11, PT, PT, R2, R5, RZ ;  /* 0x00000005020b7210 */ /* 0x000fce0007ffe0ff */
[----:B------:R-:W1:Y:S08]  /*0810*/  LDC.64 R8, c[0x0][0x398] ;  /* 0x0000e600ff087b82 */ /* 0x000e700000000a00 */
[----:B------:R-:W2:Y:S01]  /*0820*/  LDC.64 R6, c[0x0][0x380] ;  /* 0x0000e000ff067b82 */ /* 0x000ea20000000a00 */
[----:B0-----:R-:W-:-:S05]  /*0830*/  IMAD.WIDE R28, R11, 0x4, R28 ;  /* 0x000000040b1c7825 */ /* 0x001fca00078e021c */
[----:B------:R-:W1:Y:S04]  /*0840*/  LDG.E R17, desc[UR4][R28.64] ;  /* 0x000000041c117981 */ /* 0x000e68000c1e1900 */
[----:B------:R-:W3:Y:S04]  /*0850*/  LDG.E R27, desc[UR4][R28.64+0x4] ;  /* 0x000004041c1b7981 */ /* 0x000ee8000c1e1900 */
[----:B------:R-:W4:Y:S01]  /*0860*/  LDG.E R15, desc[UR4][R28.64+0x8] ;  /* 0x000008041c0f7981 */ /* 0x000f22000c1e1900 */
[----:B--2---:R-:W-:-:S03]  /*0870*/  IMAD.WIDE R6, R11, 0x8, R6 ;  /* 0x000000080b067825 */ /* 0x004fc600078e0206 */
[----:B------:R-:W2:Y:S04]  /*0880*/  LDG.E R13, desc[UR4][R28.64+0xc] ;  /* 0x00000c041c0d7981 */ /* 0x000ea8000c1e1900 */
[----:B------:R-:W5:Y:S04]  /*0890*/  LDG.E.64 R18, desc[UR4][R6.64] ;  /* 0x0000000406127981 */ /* 0x000f68000c1e1b00 */
[----:B------:R-:W5:Y:S04]  /*08a0*/  LDG.E.64 R10, desc[UR4][R6.64+0x8] ;  /* 0x00000804060a7981 */ /* 0x000f68000c1e1b00 */
[----:B------:R-:W5:Y:S01]  /*08b0*/  LDG.E R21, desc[UR4][R28.64+0x14] ;  /* 0x000014041c157981 */ /* 0x000f62000c1e1900 */
[----:B-1----:R-:W-:-:S06]  /*08c0*/  IMAD.WIDE R16, R17, 0x8, R8 ;  /* 0x0000000811107825 */ /* 0x002fcc00078e0208 */
[----:B------:R-:W5:Y:S01]  /*08d0*/  LDG.E.64 R16, desc[UR4][R16.64] ;  /* 0x0000000410107981 */ /* 0x000f62000c1e1b00 */
[----:B---3--:R-:W-:-:S05]  /*08e0*/  IMAD.WIDE R26, R27, 0x8, R8 ;  /* 0x000000081b1a7825 */ /* 0x008fca00078e0208 */
[----:B------:R-:W3:Y:S01]  /*08f0*/  LDG.E.64 R22, desc[UR4][R26.64] ;  /* 0x000000041a167981 */ /* 0x000ee2000c1e1b00 */
[----:B----4-:R-:W-:-:S06]  /*0900*/  IMAD.WIDE R14, R15, 0x8, R8 ;  /* 0x000000080f0e7825 */ /* 0x010fcc00078e0208 */
[----:B------:R-:W4:Y:S01]  /*0910*/  LDG.E.64 R14, desc[UR4][R14.64] ;  /* 0x000000040e0e7981 */ /* 0x000f22000c1e1b00 */
[----:B--2---:R-:W-:-:S03]  /*0920*/  IMAD.WIDE R12, R13, 0x8, R8 ;  /* 0x000000080d0c7825 */ /* 0x004fc600078e0208 */
[----:B------:R-:W2:Y:S04]  /*0930*/  LDG.E R27, desc[UR4][R28.64+0x1c] ;  /* 0x00001c041c1b7981 */ /* 0x000ea8000c1e1900 */
[----:B------:R-:W2:Y:S01]  /*0940*/  LDG.E.64 R12, desc[UR4][R12.64] ;  /* 0x000000040c0c7981 */ /* 0x000ea2000c1e1b00 */
[----:B-----5:R-:W-:-:S03]  /*0950*/  DFMA R24, R18, R16, R24 ;  /* 0x000000101218722b */ /* 0x020fc60000000018 */
[----:B------:R-:W5:Y:S04]  /*0960*/  LDG.E R19, desc[UR4][R28.64+0x10] ;  /* 0x000010041c137981 */ /* 0x000f68000c1e1900 */
[----:B------:R-:W4:Y:S01]  /*0970*/  LDG.E.64 R16, desc[UR4][R6.64+0x10] ;  /* 0x0000100406107981 */ /* 0x000f22000c1e1b00 */
[----:B---3--:R-:W-:-:S03]  /*0980*/  DFMA R22, R10, R22, R24 ;  /* 0x000000160a16722b */ /* 0x008fc60000000018 */
[----:B------:R-:W2:Y:S04]  /*0990*/  LDG.E.64 R10, desc[UR4][R6.64+0x18] ;  /* 0x00001804060a7981 */ /* 0x000ea8000c1e1b00 */
[----:B------:R-:W3:Y:S01]  /*09a0*/  LDG.E R25, desc[UR4][R28.64+0x18] ;  /* 0x000018041c197981 */ /* 0x000ee2000c1e1900 */
[----:B------:R-:W-:-:S06]  /*09b0*/  IMAD.WIDE R20, R21, 0x8, R8 ;  /* 0x0000000815147825 */ /* 0x000fcc00078e0208 */
[----:B------:R-:W3:Y:S01]  /*09c0*/  LDG.E.64 R20, desc[UR4][R20.64] ;  /* 0x0000000414147981 */ /* 0x000ee2000c1e1b00 */
[----:B-----5:R-:W-:Y:S01]  /*09d0*/  IMAD.WIDE R18, R19, 0x8, R8 ;  /* 0x0000000813127825 */ /* 0x020fe200078e0208 */
[----:B----4-:R-:W-:Y:S02]  /*09e0*/  DFMA R14, R16, R14, R22 ;  /* 0x0000000e100e722b */ /* 0x010fe40000000016 */
[----:B------:R-:W4:Y:S04]  /*09f0*/  LDG.E.64 R16, desc[UR4][R6.64+0x20] ;  /* 0x0000200406107981 */ /* 0x000f28000c1e1b00 */
[----:B------:R-:W4:Y:S02]  /*0a00*/  LDG.E.64 R18, desc[UR4][R18.64] ;  /* 0x0000000412127981 */ /* 0x000f24000c1e1b00 */
[----:B--2---:R-:W-:-:S02]  /*0a10*/  DFMA R10, R10, R12, R14 ;  /* 0x0000000c0a0a722b */ /* 0x004fc4000000000e */
[----:B------:R-:W2:Y:S01]  /*0a20*/  LDG.E.64 R22, desc[UR4][R6.64+0x28] ;  /* 0x0000280406167981 */ /* 0x000ea2000c1e1b00 */
[----:B---3--:R-:W-:-:S03]  /*0a30*/  IMAD.WIDE R12, R25, 0x8, R8 ;  /* 0x00000008190c7825 */ /* 0x008fc600078e0208 */
[----:B------:R-:W3:Y:S01]  /*0a40*/  LDG.E.64 R14, desc[UR4][R6.64+0x30] ;  /* 0x00003004060e7981 */ /* 0x000ee2000c1e1b00 */
[----:B------:R-:W-:-:S03]  /*0a50*/  IMAD.WIDE R8, R27, 0x8, R8 ;  /* 0x000000081b087825 */ /* 0x000fc600078e0208 */
[----:B------:R-:W3:Y:S04]  /*0a60*/  LDG.E.64 R12, desc[UR4][R12.64] ;  /* 0x000000040c0c7981 */ /* 0x000ee8000c1e1b00 */
[----:B------:R-:W5:Y:S04]  /*0a70*/  LDG.E.64 R24, desc[UR4][R6.64+0x38] ;  /* 0x0000380406187981 */ /* 0x000f68000c1e1b00 */
[----:B------:R-:W5:Y:S01]  /*0a80*/  LDG.E.64 R8, desc[UR4][R8.64] ;  /* 0x0000000408087981 */ /* 0x000f62000c1e1b00 */
[----:B------:R-:W-:Y:S01]  /*0a90*/  IADD3 R5, PT, PT, R5, 0x8, RZ ;  /* 0x0000000805057810 */ /* 0x000fe20007ffe0ff */
[----:B----4-:R-:W-:-:S08]  /*0aa0*/  DFMA R10, R16, R18, R10 ;  /* 0x00000012100a722b */ /* 0x010fd0000000000a */
[----:B--2---:R-:W-:-:S08]  /*0ab0*/  DFMA R10, R22, R20, R10 ;  /* 0x00000014160a722b */ /* 0x004fd0000000000a */
[----:B---3--:R-:W-:-:S08]  /*0ac0*/  DFMA R10, R14, R12, R10 ;  /* 0x0000000c0e0a722b */ /* 0x008fd0000000000a */
[----:B-----5:R-:W-:-:S11]  /*0ad0*/  DFMA R24, R24, R8, R10 ;  /* 0x000000081818722b */ /* 0x020fd6000000000a */
.L_x_6:
[----:B------:R-:W-:Y:S05]  /*0ae0*/  BSYNC.RECONVERGENT B1 ;  /* 0x0000000000017941 */ /* 0x000fea0003800200 */
.L_x_5:
        /* <DEDUP_REMOVED lines=13> */
[----:B------:R-:W4:Y:S04]  /*0bc0*/  LDG.E R7, desc[UR4][R8.64+0x8] ;  /* 0x0000080408077981 */ /* 0x000f28000c1e1900 */
[----:B------:R-:W5:Y:S01]  /*0bd0*/  LDG.E R23, desc[UR4][R8.64+0xc] ;  /* 0x00000c0408177981 */ /* 0x000f62000c1e1900 */
[----:B--2---:R-:W-:-:S05]  /*0be0*/  IMAD.WIDE R20, R11, 0x8, R20 ;  /* 0x000000080b147825 */ /* 0x004fca00078e0214 */
[----:B------:R-:W2:Y:S04]  /*0bf0*/  LDG.E.64 R14, desc[UR4][R20.64] ;  /* 0x00000004140e7981 */ /* 0x000ea8000c1e1b00 */
[----:B------:R-:W2:Y:S01]  /*0c00*/  LDG.E.64 R10, desc[UR4][R20.64+0x8] ;  /* 0x00000804140a7981 */ /* 0x000ea2000c1e1b00 */
[----:B-1----:R-:W-:-:S04]  /*0c10*/  IMAD.WIDE R16, R17, 0x8, R18 ;  /* 0x0000000811107825 */ /* 0x002fc800078e0212 */
[--C-:B---3--:R-:W-:Y:S02]  /*0c20*/  IMAD.WIDE R12, R13, 0x8, R18.reuse ;  /* 0x000000080d0c7825 */ /* 0x108fe400078e0212 */
[----:B------:R-:W2:Y:S04]  /*0c30*/  LDG.E.64 R16, desc[UR4][R16.64] ;  /* 0x0000000410107981 */ /* 0x000ea8000c1e1b00 */
[----:B------:R-:W3:Y:S01]  /*0c40*/  LDG.E.64 R12, desc[UR4][R12.64] ;  /* 0x000000040c0c7981 */ /* 0x000ee2000c1e1b00 */
[----:B----4-:R-:W-:-:S03]  /*0c50*/  IMAD.WIDE R26, R7, 0x8, R18 ;  /* 0x00000008071a7825 */ /* 0x010fc600078e0212 */
[----:B------:R-:W4:Y:S01]  /*0c60*/  LDG.E.64 R6, desc[UR4][R20.64+0x10] ;  /* 0x0000100414067981 */ /* 0x000f22000c1e1b00 */
[----:B-----5:R-:W-:-:S03]  /*0c70*/  IMAD.WIDE R22, R23, 0x8, R18 ;  /* 0x0000000817167825 */ /* 0x020fc600078e0212 */
[----:B------:R-:W4:Y:S04]  /*0c80*/  LDG.E.64 R8, desc[UR4][R26.64] ;  /* 0x000000041a087981 */ /* 0x000f28000c1e1b00 */
[----:B------:R-:W5:Y:S04]  /*0c90*/  LDG.E.64 R18, desc[UR4][R20.64+0x18] ;  /* 0x0000180414127981 */ /* 0x000f68000c1e1b00 */
[----:B------:R-:W5:Y:S01]  /*0ca0*/  LDG.E.64 R22, desc[UR4][R22.64] ;  /* 0x0000000416167981 */ /* 0x000f62000c1e1b00 */
[----:B------:R-:W-:Y:S01]  /*0cb0*/  IADD3 R5, PT, PT, R5, 0x4, RZ ;  /* 0x0000000405057810 */ /* 0x000fe20007ffe0ff */
[----:B--2---:R-:W-:-:S08]  /*0cc0*/  DFMA R14, R14, R16, R24 ;  /* 0x000000100e0e722b */ /* 0x004fd00000000018 */
[----:B---3--:R-:W-:-:S08]  /*0cd0*/  DFMA R10, R10, R12, R14 ;  /* 0x0000000c0a0a722b */ /* 0x008fd0000000000e */
[----:B----4-:R-:W-:-:S08]  /*0ce0*/  DFMA R6, R6, R8, R10 ;  /* 0x000000080606722b */ /* 0x010fd0000000000a */
[----:B-----5:R-:W-:-:S11]  /*0cf0*/  DFMA R24, R18, R22, R6 ;  /* 0x000000161218722b */ /* 0x020fd60000000006 */
.L_x_8:
[----:B------:R-:W-:Y:S05]  /*0d00*/  BSYNC.RECONVERGENT B1 ;  /* 0x0000000000017941 */ /* 0x000fea0003800200 */
.L_x_7:
[----:B------:R-:W-:Y:S05]  /*0d10*/  @!P1 BRA `(.L_x_1) ;  /* 0x0000000000409947 */ /* 0x000fea0003800000 */
[----:B------:R-:W0:Y:S01]  /*0d20*/  LDC.64 R10, c[0x0][0x380] ;  /* 0x0000e000ff0a7b82 */ /* 0x000e220000000a00 */
[----:B------:R-:W-:Y:S02]  /*0d30*/  IADD3 R15, PT, PT, R2, R5, RZ ;  /* 0x00000005020f7210 */ /* 0x000fe40007ffe0ff */
[----:B------:R-:W-:-:S05]  /*0d40*/  IADD3 R14, PT, PT, -R3, RZ, RZ ;  /* 0x000000ff030e7210 */ /* 0x000fca0007ffe1ff */
[----:B------:R-:W1:Y:S08]  /*0d50*/  LDC.64 R8, c[0x0][0x390] ;  /* 0x0000e400ff087b82 */ /* 0x000e700000000a00 */
[----:B------:R-:W2:Y:S02]  /*0d60*/  LDC.64 R6, c[0x0][0x398] ;  /* 0x0000e600ff067b82 */ /* 0x000ea40000000a00 */
.L_x_9:
[----:B-1----:R-:W-:-:S06]  /*0d70*/  IMAD.WIDE R2, R15, 0x4, R8 ;  /* 0x000000040f027825 */ /* 0x002fcc00078e0208 */
[----:B------:R-:W2:Y:S01]  /*0d80*/  LDG.E R3, desc[UR4][R2.64] ;  /* 0x0000000402037981 */ /* 0x000ea2000c1e1900 */
[----:B0-----:R-:W-:-:S06]  /*0d90*/  IMAD.WIDE R4, R15, 0x8, R10 ;  /* 0x000000080f047825 */ /* 0x001fcc00078e020a */
[----:B------:R-:W3:Y:S01]  /*0da0*/  LDG.E.64 R4, desc[UR4][R4.64] ;  /* 0x0000000404047981 */ /* 0x000ee2000c1e1b00 */
[----:B------:R-:W-:Y:S01]  /*0db0*/  IADD3 R14, PT, PT, R14, 0x1, RZ ;  /* 0x000000010e0e7810 */ /* 0x000fe20007ffe0ff */
[----:B--2---:R-:W-:-:S06]  /*0dc0*/  IMAD.WIDE R12, R3, 0x8, R6 ;  /* 0x00000008030c7825 */ /* 0x004fcc00078e0206 */
[----:B------:R-:W3:Y:S01]  /*0dd0*/  LDG.E.64 R12, desc[UR4][R12.64] ;  /* 0x000000040c0c7981 */ /* 0x000ee2000c1e1b00 */
[----:B------:R-:W-:Y:S02]  /*0de0*/  ISETP.NE.AND P0, PT, R14, RZ, PT ;  /* 0x000000ff0e00720c */ /* 0x000fe40003f05270 */
[----:B------:R-:W-:Y:S01]  /*0df0*/  IADD3 R15, PT, PT, R15, 0x1, RZ ;  /* 0x000000010f0f7810 */ /* 0x000fe20007ffe0ff */
[----:B---3--:R-:W-:-:S10]  /*0e00*/  DFMA R24, R4, R12, R24 ;  /* 0x0000000c0418722b */ /* 0x008fd40000000018 */
[----:B------:R-:W-:Y:S05]  /*0e10*/  @P0 BRA `(.L_x_9) ;  /* 0xfffffffc00d40947 */ /* 0x000fea000383ffff */
.L_x_1:
[----:B------:R-:W-:Y:S05]  /*0e20*/  BSYNC.RECONVERGENT B0 ;  /* 0x0000000000007941 */ /* 0x000fea0003800200 */
.L_x_0:
[----:B------:R-:W0:Y:S02]  /*0e30*/  LDC.64 R2, c[0x0][0x3a0] ;  /* 0x0000e800ff027b82 */ /* 0x000e240000000a00 */
[----:B0-----:R-:W-:-:S05]  /*0e40*/  IMAD.WIDE R2, R0, 0x8, R2 ;  /* 0x0000000800027825 */ /* 0x001fca00078e0202 */
[----:B------:R-:W-:Y:S01]  /*0e50*/  STG.E.64 desc[UR4][R2.64], R24 ;  /* 0x0000001802007986 */ /* 0x000fe2000c101b04 */
[----:B------:R-:W-:Y:S05]  /*0e60*/  EXIT ;  /* 0x000000000000794d */ /* 0x000fea0003800000 */
.L_x_10:
[----:B------:R-:W-:-:S00]  /*0e70*/  BRA `(.L_x_10) ;  /* 0xfffffffc00fc7947 */ /* 0x000fc0000383ffff */
[----:B------:R-:W-:-:S00]  /*0e80*/  NOP ;  /* 0x0000000000007918 */ /* 0x000fc00000000000 */
[----:B------:R-:W-:-:S00]  /*0e90*/  NOP ;  /* 0x0000000000007918 */ /* 0x000fc00000000000 */
[----:B------:R-:W-:-:S00]  /*0ea0*/  NOP ;  /* 0x0000000000007918 */ /* 0x000fc00000000000 */
[----:B------:R-:W-:-:S00]  /*0eb0*/  NOP ;  /* 0x0000000000007918 */ /* 0x000fc00000000000 */
[----:B------:R-:W-:-:S00]  /*0ec0*/  NOP ;  /* 0x0000000000007918 */ /* 0x000fc00000000000 */
[----:B------:R-:W-:-:S00]  /*0ed0*/  NOP ;  /* 0x0000000000007918 */ /* 0x000fc00000000000 */
[----:B------:R-:W-:-:S00]  /*0ee0*/  NOP ;  /* 0x0000000000007918 */ /* 0x000fc00000000000 */
[----:B------:R-:W-:-:S00]  /*0ef0*/  NOP ;  /* 0x0000000000007918 */ /* 0x000fc00000000000 */
.L_x_11:


//--------------------- .nv.shared.reserved.0     --------------------------
	.section	.nv.shared.reserved.0,"aw",@nobits
	.weak		__nv_reservedSMEM_offset_0_alias
	.size		__nv_reservedSMEM_offset_0_alias, 0, 64
	.other		__nv_reservedSMEM_offset_0_alias,@"STO_CUDA_RESERVED_SHARED STV_DEFAULT"
__nv_reservedSMEM_offset_0_alias:
	.zero		0
	.zero		64


//--------------------- .nv.constant0._Z15SpMv_gpu_threadPdPiS0_S_S_ --------------------------
	.section	.nv.constant0._Z15SpMv_gpu_threadPdPiS0_S_S_,"a",@progbits
	.sectionflags	@""
	.align	4
.nv.constant0._Z15SpMv_gpu_threadPdPiS0_S_S_:
	.zero		936


//--------------------- SYMBOLS --------------------------

	.type		.nv.reservedSmem.offset0,@object
	.size		.nv.reservedSmem.offset0,0x4
